//
// Generated by NVIDIA NVVM Compiler
//
// Compiler Build ID: CL-36424714
// Cuda compilation tools, release 13.0, V13.0.88
// Based on NVVM 20.0.0
//

.version 9.0
.target sm_100
.address_size 64

	// .globl	_Z19naiveCoalescingGEMMPfS_S_jjjff

.visible .entry _Z19naiveCoalescingGEMMPfS_S_jjjff(
	.param .u64 .ptr .align 1 _Z19naiveCoalescingGEMMPfS_S_jjjff_param_0,
	.param .u64 .ptr .align 1 _Z19naiveCoalescingGEMMPfS_S_jjjff_param_1,
	.param .u64 .ptr .align 1 _Z19naiveCoalescingGEMMPfS_S_jjjff_param_2,
	.param .u32 _Z19naiveCoalescingGEMMPfS_S_jjjff_param_3,
	.param .u32 _Z19naiveCoalescingGEMMPfS_S_jjjff_param_4,
	.param .u32 _Z19naiveCoalescingGEMMPfS_S_jjjff_param_5,
	.param .f32 _Z19naiveCoalescingGEMMPfS_S_jjjff_param_6,
	.param .f32 _Z19naiveCoalescingGEMMPfS_S_jjjff_param_7
)
{
	.reg .pred 	%p<13>;
	.reg .b16 	%rs<6>;
	.reg .b32 	%r<98>;
	.reg .b32 	%f<102>;
	.reg .b64 	%rd<69>;

	ld.param.u64 	%rd5, [_Z19naiveCoalescingGEMMPfS_S_jjjff_param_0];
	ld.param.u64 	%rd6, [_Z19naiveCoalescingGEMMPfS_S_jjjff_param_1];
	ld.param.u64 	%rd4, [_Z19naiveCoalescingGEMMPfS_S_jjjff_param_2];
	ld.param.u32 	%r46, [_Z19naiveCoalescingGEMMPfS_S_jjjff_param_3];
	ld.param.u32 	%r44, [_Z19naiveCoalescingGEMMPfS_S_jjjff_param_4];
	ld.param.u32 	%r45, [_Z19naiveCoalescingGEMMPfS_S_jjjff_param_5];
	ld.param.f32 	%f14, [_Z19naiveCoalescingGEMMPfS_S_jjjff_param_6];
	ld.param.f32 	%f15, [_Z19naiveCoalescingGEMMPfS_S_jjjff_param_7];
	cvta.to.global.u64 	%rd1, %rd6;
	cvta.to.global.u64 	%rd2, %rd5;
	mov.u32 	%r47, %ctaid.y;
	mov.u32 	%r48, %ntid.x;
	mov.u32 	%r49, %tid.x;
	cvt.u16.u32 	%rs1, %r49;
	cvt.u16.u32 	%rs2, %r48;
	div.u16 	%rs3, %rs1, %rs2;
	cvt.u32.u16 	%r50, %rs3;
	mad.lo.s32 	%r1, %r47, %r48, %r50;
	mov.u32 	%r51, %ctaid.x;
	mul.lo.s32 	%r2, %r51, %r48;
	mul.lo.s16 	%rs4, %rs3, %rs2;
	sub.s16 	%rs5, %rs1, %rs4;
	cvt.u32.u16 	%r3, %rs5;
	add.s32 	%r4, %r2, %r3;
	setp.ge.u32 	%p1, %r1, %r46;
	setp.ge.u32 	%p2, %r4, %r44;
	or.pred  	%p3, %p1, %p2;
	@%p3 bra 	$L__BB0_14;
	cvta.to.global.u64 	%rd7, %rd4;
	setp.eq.s32 	%p4, %r45, 0;
	mad.lo.s32 	%r52, %r1, %r44, %r4;
	mul.wide.u32 	%rd8, %r52, 4;
	add.s64 	%rd3, %rd7, %rd8;
	mov.f32 	%f101, 0f00000000;
	@%p4 bra 	$L__BB0_13;
	mul.lo.s32 	%r5, %r1, %r45;
	ld.global.f32 	%f19, [%rd3];
	mul.f32 	%f1, %f15, %f19;
	and.b32  	%r6, %r45, 7;
	setp.lt.u32 	%p5, %r45, 8;
	mov.f32 	%f101, 0f00000000;
	mov.b32 	%r96, 0;
	@%p5 bra 	$L__BB0_5;
	and.b32  	%r96, %r45, -8;
	neg.s32 	%r94, %r96;
	add.s32 	%r54, %r44, %r2;
	add.s32 	%r93, %r54, %r3;
	shl.b32 	%r10, %r44, 3;
	shl.b32 	%r55, %r44, 1;
	add.s32 	%r56, %r2, %r55;
	add.s32 	%r92, %r56, %r3;
	mad.lo.s32 	%r57, %r44, 3, %r2;
	add.s32 	%r91, %r57, %r3;
	shl.b32 	%r58, %r44, 2;
	add.s32 	%r59, %r2, %r58;
	add.s32 	%r90, %r59, %r3;
	mad.lo.s32 	%r60, %r44, 5, %r2;
	add.s32 	%r89, %r60, %r3;
	mad.lo.s32 	%r61, %r44, 6, %r2;
	add.s32 	%r88, %r61, %r3;
	mad.lo.s32 	%r62, %r44, 7, %r2;
	add.s32 	%r87, %r62, %r3;
	add.s32 	%r85, %r5, 3;
	mov.f32 	%f101, 0f00000000;
	mov.u32 	%r86, %r4;
$L__BB0_4:
	.pragma "nounroll";
	add.s32 	%r63, %r85, -3;
	mul.wide.u32 	%rd9, %r63, 4;
	add.s64 	%rd10, %rd2, %rd9;
	ld.global.f32 	%f21, [%rd10];
	mul.f32 	%f22, %f14, %f21;
	mul.wide.u32 	%rd11, %r86, 4;
	add.s64 	%rd12, %rd1, %rd11;
	ld.global.f32 	%f23, [%rd12];
	fma.rn.f32 	%f24, %f22, %f23, %f1;
	add.f32 	%f25, %f101, %f24;
	add.s32 	%r64, %r85, -2;
	mul.wide.u32 	%rd13, %r64, 4;
	add.s64 	%rd14, %rd2, %rd13;
	ld.global.f32 	%f26, [%rd14];
	mul.f32 	%f27, %f14, %f26;
	mul.wide.u32 	%rd15, %r93, 4;
	add.s64 	%rd16, %rd1, %rd15;
	ld.global.f32 	%f28, [%rd16];
	fma.rn.f32 	%f29, %f27, %f28, %f1;
	add.f32 	%f30, %f25, %f29;
	add.s32 	%r65, %r85, -1;
	mul.wide.u32 	%rd17, %r65, 4;
	add.s64 	%rd18, %rd2, %rd17;
	ld.global.f32 	%f31, [%rd18];
	mul.f32 	%f32, %f14, %f31;
	mul.wide.u32 	%rd19, %r92, 4;
	add.s64 	%rd20, %rd1, %rd19;
	ld.global.f32 	%f33, [%rd20];
	fma.rn.f32 	%f34, %f32, %f33, %f1;
	add.f32 	%f35, %f30, %f34;
	add.s32 	%r66, %r85, 4;
	mul.wide.u32 	%rd21, %r85, 4;
	add.s64 	%rd22, %rd2, %rd21;
	ld.global.f32 	%f36, [%rd22];
	mul.f32 	%f37, %f14, %f36;
	mul.wide.u32 	%rd23, %r91, 4;
	add.s64 	%rd24, %rd1, %rd23;
	ld.global.f32 	%f38, [%rd24];
	fma.rn.f32 	%f39, %f37, %f38, %f1;
	add.f32 	%f40, %f35, %f39;
	add.s32 	%r67, %r85, 1;
	mul.wide.u32 	%rd25, %r67, 4;
	add.s64 	%rd26, %rd2, %rd25;
	ld.global.f32 	%f41, [%rd26];
	mul.f32 	%f42, %f14, %f41;
	mul.wide.u32 	%rd27, %r90, 4;
	add.s64 	%rd28, %rd1, %rd27;
	ld.global.f32 	%f43, [%rd28];
	fma.rn.f32 	%f44, %f42, %f43, %f1;
	add.f32 	%f45, %f40, %f44;
	add.s32 	%r68, %r85, 2;
	mul.wide.u32 	%rd29, %r68, 4;
	add.s64 	%rd30, %rd2, %rd29;
	ld.global.f32 	%f46, [%rd30];
	mul.f32 	%f47, %f14, %f46;
	mul.wide.u32 	%rd31, %r89, 4;
	add.s64 	%rd32, %rd1, %rd31;
	ld.global.f32 	%f48, [%rd32];
	fma.rn.f32 	%f49, %f47, %f48, %f1;
	add.f32 	%f50, %f45, %f49;
	add.s32 	%r69, %r85, 3;
	mul.wide.u32 	%rd33, %r69, 4;
	add.s64 	%rd34, %rd2, %rd33;
	ld.global.f32 	%f51, [%rd34];
	mul.f32 	%f52, %f14, %f51;
	mul.wide.u32 	%rd35, %r88, 4;
	add.s64 	%rd36, %rd1, %rd35;
	ld.global.f32 	%f53, [%rd36];
	fma.rn.f32 	%f54, %f52, %f53, %f1;
	add.f32 	%f55, %f50, %f54;
	mul.wide.u32 	%rd37, %r66, 4;
	add.s64 	%rd38, %rd2, %rd37;
	ld.global.f32 	%f56, [%rd38];
	mul.f32 	%f57, %f14, %f56;
	mul.wide.u32 	%rd39, %r87, 4;
	add.s64 	%rd40, %rd1, %rd39;
	ld.global.f32 	%f58, [%rd40];
	fma.rn.f32 	%f59, %f57, %f58, %f1;
	add.f32 	%f101, %f55, %f59;
	add.s32 	%r94, %r94, 8;
	add.s32 	%r93, %r93, %r10;
	add.s32 	%r92, %r92, %r10;
	add.s32 	%r91, %r91, %r10;
	add.s32 	%r90, %r90, %r10;
	add.s32 	%r89, %r89, %r10;
	add.s32 	%r88, %r88, %r10;
	add.s32 	%r87, %r87, %r10;
	add.s32 	%r86, %r86, %r10;
	add.s32 	%r85, %r85, 8;
	setp.ne.s32 	%p6, %r94, 0;
	@%p6 bra 	$L__BB0_4;
$L__BB0_5:
	setp.eq.s32 	%p7, %r6, 0;
	@%p7 bra 	$L__BB0_13;
	and.b32  	%r39, %r45, 3;
	setp.lt.u32 	%p8, %r6, 4;
	@%p8 bra 	$L__BB0_8;
	add.s32 	%r70, %r96, %r5;
	mul.wide.u32 	%rd41, %r70, 4;
	add.s64 	%rd42, %rd2, %rd41;
	ld.global.f32 	%f61, [%rd42];
	mul.f32 	%f62, %f14, %f61;
	mad.lo.s32 	%r71, %r96, %r44, %r4;
	mul.wide.u32 	%rd43, %r71, 4;
	add.s64 	%rd44, %rd1, %rd43;
	ld.global.f32 	%f63, [%rd44];
	fma.rn.f32 	%f64, %f62, %f63, %f1;
	add.f32 	%f65, %f101, %f64;
	add.s32 	%r72, %r70, 1;
	mul.wide.u32 	%rd45, %r72, 4;
	add.s64 	%rd46, %rd2, %rd45;
	ld.global.f32 	%f66, [%rd46];
	mul.f32 	%f67, %f14, %f66;
	add.s32 	%r73, %r71, %r44;
	mul.wide.u32 	%rd47, %r73, 4;
	add.s64 	%rd48, %rd1, %rd47;
	ld.global.f32 	%f68, [%rd48];
	fma.rn.f32 	%f69, %f67, %f68, %f1;
	add.f32 	%f70, %f65, %f69;
	add.s32 	%r74, %r70, 2;
	mul.wide.u32 	%rd49, %r74, 4;
	add.s64 	%rd50, %rd2, %rd49;
	ld.global.f32 	%f71, [%rd50];
	mul.f32 	%f72, %f14, %f71;
	add.s32 	%r75, %r73, %r44;
	mul.wide.u32 	%rd51, %r75, 4;
	add.s64 	%rd52, %rd1, %rd51;
	ld.global.f32 	%f73, [%rd52];
	fma.rn.f32 	%f74, %f72, %f73, %f1;
	add.f32 	%f75, %f70, %f74;
	add.s32 	%r76, %r70, 3;
	mul.wide.u32 	%rd53, %r76, 4;
	add.s64 	%rd54, %rd2, %rd53;
	ld.global.f32 	%f76, [%rd54];
	mul.f32 	%f77, %f14, %f76;
	add.s32 	%r77, %r75, %r44;
	mul.wide.u32 	%rd55, %r77, 4;
	add.s64 	%rd56, %rd1, %rd55;
	ld.global.f32 	%f78, [%rd56];
	fma.rn.f32 	%f79, %f77, %f78, %f1;
	add.f32 	%f101, %f75, %f79;
	add.s32 	%r96, %r96, 4;
$L__BB0_8:
	setp.eq.s32 	%p9, %r39, 0;
	@%p9 bra 	$L__BB0_13;
	setp.eq.s32 	%p10, %r39, 1;
	@%p10 bra 	$L__BB0_11;
	add.s32 	%r78, %r96, %r5;
	mul.wide.u32 	%rd57, %r78, 4;
	add.s64 	%rd58, %rd2, %rd57;
	ld.global.f32 	%f81, [%rd58];
	mul.f32 	%f82, %f14, %f81;
	mad.lo.s32 	%r79, %r96, %r44, %r4;
	mul.wide.u32 	%rd59, %r79, 4;
	add.s64 	%rd60, %rd1, %rd59;
	ld.global.f32 	%f83, [%rd60];
	fma.rn.f32 	%f84, %f82, %f83, %f1;
	add.f32 	%f85, %f101, %f84;
	add.s32 	%r80, %r78, 1;
	mul.wide.u32 	%rd61, %r80, 4;
	add.s64 	%rd62, %rd2, %rd61;
	ld.global.f32 	%f86, [%rd62];
	mul.f32 	%f87, %f14, %f86;
	add.s32 	%r81, %r79, %r44;
	mul.wide.u32 	%rd63, %r81, 4;
	add.s64 	%rd64, %rd1, %rd63;
	ld.global.f32 	%f88, [%rd64];
	fma.rn.f32 	%f89, %f87, %f88, %f1;
	add.f32 	%f101, %f85, %f89;
	add.s32 	%r96, %r96, 2;
$L__BB0_11:
	and.b32  	%r82, %r45, 1;
	setp.eq.b32 	%p11, %r82, 1;
	not.pred 	%p12, %p11;
	@%p12 bra 	$L__BB0_13;
	add.s32 	%r83, %r96, %r5;
	mul.wide.u32 	%rd65, %r83, 4;
	add.s64 	%rd66, %rd2, %rd65;
	ld.global.f32 	%f90, [%rd66];
	mul.f32 	%f91, %f14, %f90;
	mad.lo.s32 	%r84, %r96, %r44, %r4;
	mul.wide.u32 	%rd67, %r84, 4;
	add.s64 	%rd68, %rd1, %rd67;
	ld.global.f32 	%f92, [%rd68];
	fma.rn.f32 	%f93, %f91, %f92, %f1;
	add.f32 	%f101, %f101, %f93;
$L__BB0_13:
	st.global.f32 	[%rd3], %f101;
$L__BB0_14:
	ret;

}


// ===== COMPILED SASS (sm_100) =====

	.target	sm_100

	.elftype	@"ET_EXEC"


//--------------------- .note.nv.tkinfo           --------------------------
	.section	.note.nv.tkinfo,"",@"SHT_NOTE"
	.sectionflags	@"SHF_NOTE_NV_TKINFO"
	.tkinfo
        /*0018*/ 	.word	0x00000002
        /*0030*/ 	.string	""
        /*0030*/ 	.string	"ptxas"
        /*0030*/ 	.string	"Cuda compilation tools, release 13.0, V13.0.88"
        /*0030*/ 	.string	"Build cuda_13.0.r13.0/compiler.36424714_0"
        /*0030*/ 	.string	"-arch sm_100 -m 64 "



//--------------------- .note.nv.cuinfo           --------------------------
	.section	.note.nv.cuinfo,"",@"SHT_NOTE"
	.sectionflags	@"SHF_NOTE_NV_CUINFO"
        /*0018*/ 	.short	0x0002
        /*001a*/ 	.short	0x0064
        /*001c*/ 	.short	0x0082
	.zero		2


//--------------------- .nv.info                  --------------------------
	.section	.nv.info,"",@"SHT_CUDA_INFO"
	.align	4


	//----- nvinfo : EIATTR_REGCOUNT
	.align		4
        /*0000*/ 	.byte	0x04, 0x2f
        /*0002*/ 	.short	(.L_1 - .L_0)
	.align		4
.L_0:
        /*0004*/ 	.word	index@(_Z19naiveCoalescingGEMMPfS_S_jjjff)
        /*0008*/ 	.word	0x00000020


	//----- nvinfo : EIATTR_FRAME_SIZE
	.align		4
.L_1:
        /*000c*/ 	.byte	0x04, 0x11
        /*000e*/ 	.short	(.L_3 - .L_2)
	.align		4
.L_2:
        /*0010*/ 	.word	index@($__internal_0_$__cuda_sm20_div_u16)
        /*0014*/ 	.word	0x00000000


	//----- nvinfo : EIATTR_FRAME_SIZE
	.align		4
.L_3:
        /*0018*/ 	.byte	0x04, 0x11
        /*001a*/ 	.short	(.L_5 - .L_4)
	.align		4
.L_4:
        /*001c*/ 	.word	index@(_Z19naiveCoalescingGEMMPfS_S_jjjff)
        /*0020*/ 	.word	0x00000000


	//----- nvinfo : EIATTR_MIN_STACK_SIZE
	.align		4
.L_5:
        /*0024*/ 	.byte	0x04, 0x12
        /*0026*/ 	.short	(.L_7 - .L_6)
	.align		4
.L_6:
        /*0028*/ 	.word	index@(_Z19naiveCoalescingGEMMPfS_S_jjjff)
        /*002c*/ 	.word	0x00000000
.L_7:


//--------------------- .nv.compat                --------------------------
	.section	.nv.compat,"",@"SHT_CUDA_COMPAT_INFO"
	.align	4
        /*0000*/ 	.byte	0x02, 0x09, 0x00, 0x00, 0x02, 0x02, 0x01, 0x00, 0x02, 0x05, 0x05, 0x00, 0x03, 0x07, 0x01, 0x01
        /*0010*/ 	.byte	0x02, 0x03, 0x00, 0x00, 0x02, 0x06, 0x01, 0x00, 0x04, 0x0b, 0x08, 0x00, 0x01, 0x00, 0x00, 0x00
        /*0020*/ 	.byte	0x00, 0x00, 0x00, 0x00


//--------------------- .nv.info._Z19naiveCoalescingGEMMPfS_S_jjjff --------------------------
	.section	.nv.info._Z19naiveCoalescingGEMMPfS_S_jjjff,"",@"SHT_CUDA_INFO"
	.sectionflags	@""
	.align	4


	//----- nvinfo : EIATTR_CUDA_API_VERSION
	.align		4
        /*0000*/ 	.byte	0x04, 0x37
        /*0002*/ 	.short	(.L_9 - .L_8)
.L_8:
        /*0004*/ 	.word	0x00000082


	//----- nvinfo : EIATTR_KPARAM_INFO
	.align		4
.L_9:
        /*0008*/ 	.byte	0x04, 0x17
        /*000a*/ 	.short	(.L_11 - .L_10)
.L_10:
        /*000c*/ 	.word	0x00000000
        /*0010*/ 	.short	0x0007
        /*0012*/ 	.short	0x0028
        /*0014*/ 	.byte	0x00, 0xf0, 0x11, 0x00


	//----- nvinfo : EIATTR_KPARAM_INFO
	.align		4
.L_11:
        /*0018*/ 	.byte	0x04, 0x17
        /*001a*/ 	.short	(.L_13 - .L_12)
.L_12:
        /*001c*/ 	.word	0x00000000
        /*0020*/ 	.short	0x0006
        /*0022*/ 	.short	0x0024
        /*0024*/ 	.byte	0x00, 0xf0, 0x11, 0x00


	//----- nvinfo : EIATTR_KPARAM_INFO
	.align		4
.L_13:
        /*0028*/ 	.byte	0x04, 0x17
        /*002a*/ 	.short	(.L_15 - .L_14)
.L_14:
        /*002c*/ 	.word	0x00000000
        /*0030*/ 	.short	0x0005
        /*0032*/ 	.short	0x0020
        /*0034*/ 	.byte	0x00, 0xf0, 0x11, 0x00


	//----- nvinfo : EIATTR_KPARAM_INFO
	.align		4
.L_15:
        /*0038*/ 	.byte	0x04, 0x17
        /*003a*/ 	.short	(.L_17 - .L_16)
.L_16:
        /*003c*/ 	.word	0x00000000
        /*0040*/ 	.short	0x0004
        /*0042*/ 	.short	0x001c
        /*0044*/ 	.byte	0x00, 0xf0, 0x11, 0x00


	//----- nvinfo : EIATTR_KPARAM_INFO
	.align		4
.L_17:
        /*0048*/ 	.byte	0x04, 0x17
        /*004a*/ 	.short	(.L_19 - .L_18)
.L_18:
        /*004c*/ 	.word	0x00000000
        /*0050*/ 	.short	0x0003
        /*0052*/ 	.short	0x0018
        /*0054*/ 	.byte	0x00, 0xf0, 0x11, 0x00


	//----- nvinfo : EIATTR_KPARAM_INFO
	.align		4
.L_19:
        /*0058*/ 	.byte	0x04, 0x17
        /*005a*/ 	.short	(.L_21 - .L_20)
.L_20:
        /*005c*/ 	.word	0x00000000
        /*0060*/ 	.short	0x0002
        /*0062*/ 	.short	0x0010
        /*0064*/ 	.byte	0x00, 0xf5, 0x21, 0x00


	//----- nvinfo : EIATTR_KPARAM_INFO
	.align		4
.L_21:
        /*0068*/ 	.byte	0x04, 0x17
        /*006a*/ 	.short	(.L_23 - .L_22)
.L_22:
        /*006c*/ 	.word	0x00000000
        /*0070*/ 	.short	0x0001
        /*0072*/ 	.short	0x0008
        /*0074*/ 	.byte	0x00, 0xf5, 0x21, 0x00


	//----- nvinfo : EIATTR_KPARAM_INFO
	.align		4
.L_23:
        /*0078*/ 	.byte	0x04, 0x17
        /*007a*/ 	.short	(.L_25 - .L_24)
.L_24:
        /*007c*/ 	.word	0x00000000
        /*0080*/ 	.short	0x0000
        /*0082*/ 	.short	0x0000
        /*0084*/ 	.byte	0x00, 0xf5, 0x21, 0x00


	//----- nvinfo : EIATTR_SPARSE_MMA_MASK
	.align		4
.L_25:
        /*0088*/ 	.byte	0x03, 0x50
        /*008a*/ 	.short	0x0000


	//----- nvinfo : EIATTR_MAXREG_COUNT
	.align		4
        /*008c*/ 	.byte	0x03, 0x1b
        /*008e*/ 	.short	0x00ff


	//----- nvinfo : EIATTR_MERCURY_ISA_VERSION
	.align		4
        /*0090*/ 	.byte	0x03, 0x5f
        /*0092*/ 	.short	0x0101


	//----- nvinfo : EIATTR_VRC_CTA_INIT_COUNT
	.align		4
        /*0094*/ 	.byte	0x02, 0x4a
	.zero		1
	.zero		1


	//----- nvinfo : EIATTR_EXIT_INSTR_OFFSETS
	.align		4
        /*0098*/ 	.byte	0x04, 0x1c
        /*009a*/ 	.short	(.L_27 - .L_26)


	//   ....[0]....
.L_26:
        /*009c*/ 	.word	0x00000170


	//   ....[1]....
        /*00a0*/ 	.word	0x00000df0


	//----- nvinfo : EIATTR_CRS_STACK_SIZE
	.align		4
.L_27:
        /*00a4*/ 	.byte	0x04, 0x1e
        /*00a6*/ 	.short	(.L_29 - .L_28)
.L_28:
        /*00a8*/ 	.word	0x00000000


	//----- nvinfo : EIATTR_CBANK_PARAM_SIZE
	.align		4
.L_29:
        /*00ac*/ 	.byte	0x03, 0x19
        /*00ae*/ 	.short	0x002c


	//----- nvinfo : EIATTR_PARAM_CBANK
	.align		4
        /*00b0*/ 	.byte	0x04, 0x0a
        /*00b2*/ 	.short	(.L_31 - .L_30)
	.align		4
.L_30:
        /*00b4*/ 	.word	index@(.nv.constant0._Z19naiveCoalescingGEMMPfS_S_jjjff)
        /*00b8*/ 	.short	0x0380
        /*00ba*/ 	.short	0x002c


	//----- nvinfo : EIATTR_SW_WAR
	.align		4
.L_31:
        /*00bc*/ 	.byte	0x04, 0x36
        /*00be*/ 	.short	(.L_33 - .L_32)
.L_32:
        /*00c0*/ 	.word	0x00000008
.L_33:


//--------------------- .nv.callgraph             --------------------------
	.section	.nv.callgraph,"",@"SHT_CUDA_CALLGRAPH"
	.align	4
	.sectionentsize	8
	.align		4
        /*0000*/ 	.word	0x00000000
	.align		4
        /*0004*/ 	.word	0xffffffff
	.align		4
        /*0008*/ 	.word	0x00000000
	.align		4
        /*000c*/ 	.word	0xfffffffe
	.align		4
        /*0010*/ 	.word	0x00000000
	.align		4
        /*0014*/ 	.word	0xfffffffd
	.align		4
        /*0018*/ 	.word	0x00000000
	.align		4
        /*001c*/ 	.word	0xfffffffc


//--------------------- .text._Z19naiveCoalescingGEMMPfS_S_jjjff --------------------------
	.section	.text._Z19naiveCoalescingGEMMPfS_S_jjjff,"ax",@progbits
	.align	128
        .global         _Z19naiveCoalescingGEMMPfS_S_jjjff
        .type           _Z19naiveCoalescingGEMMPfS_S_jjjff,@function
        .size           _Z19naiveCoalescingGEMMPfS_S_jjjff,(.L_x_6 - _Z19naiveCoalescingGEMMPfS_S_jjjff)
        .other          _Z19naiveCoalescingGEMMPfS_S_jjjff,@"STO_CUDA_ENTRY STV_DEFAULT"
_Z19naiveCoalescingGEMMPfS_S_jjjff:
.text._Z19naiveCoalescingGEMMPfS_S_jjjff:
[----:B------:R-:W-:Y:S01]  /*0000*/  LDC R1, c[0x0][0x37c] ;  /* 0x0000df00ff017b82 */ /* 0x000fe20000000800 */
[----:B------:R-:W0:Y:S07]  /*0010*/  S2R R7, SR_TID.X ;  /* 0x0000000000077919 */ /* 0x000e2e0000002100 */
[----:B------:R-:W1:Y:S01]  /*0020*/  LDC R3, c[0x0][0x360] ;  /* 0x0000d800ff037b82 */ /* 0x000e620000000800 */
[----:B------:R-:W-:-:S07]  /*0030*/  MOV R8, 0x80 ;  /* 0x0000008000087802 */ /* 0x000fce0000000f00 */
[----:B------:R-:W2:Y:S01]  /*0040*/  S2UR UR4, SR_CTAID.Y ;  /* 0x00000000000479c3 */ /* 0x000ea20000002600 */
[----:B-1----:R-:W-:Y:S02]  /*0050*/  LOP3.LUT R2, R3, 0xffff, RZ, 0xc0, !PT ;  /* 0x0000ffff03027812 */ /* 0x002fe400078ec0ff */
[----:B0-2---:R-:W-:-:S07]  /*0060*/  LOP3.LUT R0, R7, 0xffff, RZ, 0xc0, !PT ;  /* 0x0000ffff07007812 */ /* 0x005fce00078ec0ff */
[----:B------:R-:W-:Y:S05]  /*0070*/  CALL.REL.NOINC `($__internal_0_$__cuda_sm20_div_u16) ;  /* 0x0000000c00607944 */ /* 0x000fea0003c00000 */
[----:B------:R-:W0:Y:S01]  /*0080*/  S2UR UR5, SR_CTAID.X ;  /* 0x00000000000579c3 */ /* 0x000e220000002500 */
[C---:B------:R-:W-:Y:S02]  /*0090*/  PRMT R5, R2.reuse, 0x9910, RZ ;  /* 0x0000991002057816 */ /* 0x040fe400000000ff */
[----:B------:R-:W-:Y:S02]  /*00a0*/  PRMT R0, R3, 0x9910, RZ ;  /* 0x0000991003007816 */ /* 0x000fe400000000ff */
[----:B------:R-:W-:-:S03]  /*00b0*/  LOP3.LUT R2, R2, 0xffff, RZ, 0xc0, !PT ;  /* 0x0000ffff02027812 */ /* 0x000fc600078ec0ff */
[----:B------:R-:W-:Y:S01]  /*00c0*/  IMAD R0, R0, R5, RZ ;  /* 0x0000000500007224 */ /* 0x000fe200078e02ff */
[----:B------:R-:W1:Y:S04]  /*00d0*/  LDC.64 R8, c[0x0][0x398] ;  /* 0x0000e600ff087b82 */ /* 0x000e680000000a00 */
[----:B------:R-:W-:-:S04]  /*00e0*/  IADD3 R0, PT, PT, RZ, -R0, RZ ;  /* 0x80000000ff007210 */ /* 0x000fc80007ffe0ff */
[----:B------:R-:W-:-:S04]  /*00f0*/  PRMT R22, R0, 0x7710, RZ ;  /* 0x0000771000167816 */ /* 0x000fc800000000ff */
[----:B------:R-:W-:Y:S01]  /*0100*/  IADD3 R22, PT, PT, R22, R7, RZ ;  /* 0x0000000716167210 */ /* 0x000fe20007ffe0ff */
[----:B0-----:R-:W-:-:S03]  /*0110*/  IMAD R10, R3, UR5, RZ ;  /* 0x00000005030a7c24 */ /* 0x001fc6000f8e02ff */
[----:B------:R-:W-:Y:S01]  /*0120*/  LOP3.LUT R22, R22, 0xffff, RZ, 0xc0, !PT ;  /* 0x0000ffff16167812 */ /* 0x000fe200078ec0ff */
[----:B------:R-:W-:-:S03]  /*0130*/  IMAD R3, R3, UR4, R2 ;  /* 0x0000000403037c24 */ /* 0x000fc6000f8e0202 */
[----:B------:R-:W-:-:S04]  /*0140*/  IADD3 R0, PT, PT, R10, R22, RZ ;  /* 0x000000160a007210 */ /* 0x000fc80007ffe0ff */
[----:B-1----:R-:W-:-:S04]  /*0150*/  ISETP.GE.U32.AND P0, PT, R0, R9, PT ;  /* 0x000000090000720c */ /* 0x002fc80003f06070 */
[----:B------:R-:W-:-:S13]  /*0160*/  ISETP.GE.U32.OR P0, PT, R3, R8, P0 ;  /* 0x000000080300720c */ /* 0x000fda0000706470 */
[----:B------:R-:W-:Y:S05]  /*0170*/  @P0 EXIT ;  /* 0x000000000000094d */ /* 0x000fea0003800000 */
[----:B------:R-:W0:Y:S01]  /*0180*/  LDC R2, c[0x0][0x3a0] ;  /* 0x0000e800ff027b82 */ /* 0x000e220000000800 */
[----:B------:R-:W-:Y:S01]  /*0190*/  IMAD R5, R3, R9, R0 ;  /* 0x0000000903057224 */ /* 0x000fe200078e0200 */
[----:B------:R-:W1:Y:S01]  /*01a0*/  LDCU.64 UR4, c[0x0][0x358] ;  /* 0x00006b00ff0477ac */ /* 0x000e620008000a00 */
[----:B------:R-:W-:-:S05]  /*01b0*/  HFMA2 R27, -RZ, RZ, 0, 0 ;  /* 0x00000000ff1b7431 */ /* 0x000fca00000001ff */
[----:B------:R-:W2:Y:S01]  /*01c0*/  LDC.64 R12, c[0x0][0x390] ;  /* 0x0000e400ff0c7b82 */ /* 0x000ea20000000a00 */
[----:B0-----:R-:W-:Y:S01]  /*01d0*/  ISETP.NE.AND P0, PT, R2, RZ, PT ;  /* 0x000000ff0200720c */ /* 0x001fe20003f05270 */
[----:B--2---:R-:W-:-:S12]  /*01e0*/  IMAD.WIDE.U32 R12, R5, 0x4, R12 ;  /* 0x00000004050c7825 */ /* 0x004fd800078e000c */
[----:B-1----:R-:W-:Y:S05]  /*01f0*/  @!P0 BRA `(.L_x_0) ;  /* 0x0000000800f88947 */ /* 0x002fea0003800000 */
[----:B------:R-:W2:Y:S01]  /*0200*/  LDG.E R7, desc[UR4][R12.64] ;  /* 0x000000040c077981 */ /* 0x000ea2000c1e1900 */
[----:B------:R-:W2:Y:S01]  /*0210*/  LDCU UR6, c[0x0][0x3a8] ;  /* 0x00007500ff0677ac */ /* 0x000ea20008000800 */
[C---:B------:R-:W-:Y:S02]  /*0220*/  ISETP.GE.U32.AND P1, PT, R2.reuse, 0x8, PT ;  /* 0x000000080200780c */ /* 0x040fe40003f26070 */
[----:B------:R-:W-:Y:S02]  /*0230*/  LOP3.LUT R5, R2, 0x7, RZ, 0xc0, !PT ;  /* 0x0000000702057812 */ /* 0x000fe400078ec0ff */
[----:B------:R-:W-:Y:S02]  /*0240*/  MOV R27, RZ ;  /* 0x000000ff001b7202 */ /* 0x000fe40000000f00 */
[----:B------:R-:W-:Y:S02]  /*0250*/  ISETP.NE.AND P0, PT, R5, RZ, PT ;  /* 0x000000ff0500720c */ /* 0x000fe40003f05270 */
[----:B------:R-:W-:Y:S01]  /*0260*/  MOV R6, RZ ;  /* 0x000000ff00067202 */ /* 0x000fe20000000f00 */
[----:B--2---:R-:W-:-:S04]  /*0270*/  FMUL R7, R7, UR6 ;  /* 0x0000000607077c20 */ /* 0x004fc80008400000 */
[----:B------:R-:W-:Y:S06]  /*0280*/  @!P1 BRA `(.L_x_1) ;  /* 0x0000000400809947 */ /* 0x000fec0003800000 */
[CC--:B------:R-:W-:Y:S01]  /*0290*/  LEA R11, R9.reuse, R10.reuse, 0x1 ;  /* 0x0000000a090b7211 */ /* 0x0c0fe200078e08ff */
[C-C-:B------:R-:W-:Y:S01]  /*02a0*/  IMAD R15, R9.reuse, 0x3, R10.reuse ;  /* 0x00000003090f7824 */ /* 0x140fe200078e020a */
[C---:B------:R-:W-:Y:S01]  /*02b0*/  LEA R17, R9.reuse, R10, 0x2 ;  /* 0x0000000a09117211 */ /* 0x040fe200078e10ff */
[C-C-:B------:R-:W-:Y:S01]  /*02c0*/  IMAD R19, R9.reuse, 0x5, R10.reuse ;  /* 0x0000000509137824 */ /* 0x140fe200078e020a */
[----:B------:R-:W-:Y:S01]  /*02d0*/  LOP3.LUT R6, R2, 0xfffffff8, RZ, 0xc0, !PT ;  /* 0xfffffff802067812 */ /* 0x000fe200078ec0ff */
[C-C-:B------:R-:W-:Y:S01]  /*02e0*/  IMAD R21, R9.reuse, 0x6, R10.reuse ;  /* 0x0000000609157824 */ /* 0x140fe200078e020a */
[C-C-:B------:R-:W-:Y:S01]  /*02f0*/  IADD3 R4, PT, PT, R22.reuse, R9, R10.reuse ;  /* 0x0000000916047210 */ /* 0x140fe20007ffe00a */
[----:B------:R-:W-:Y:S01]  /*0300*/  IMAD R23, R9, 0x7, R10 ;  /* 0x0000000709177824 */ /* 0x000fe200078e020a */
[C---:B------:R-:W-:Y:S01]  /*0310*/  IADD3 R8, PT, PT, R22.reuse, R11, RZ ;  /* 0x0000000b16087210 */ /* 0x040fe20007ffe0ff */
[----:B------:R-:W-:Y:S01]  /*0320*/  IMAD R25, R3, R2, 0x3 ;  /* 0x0000000303197424 */ /* 0x000fe200078e0202 */
[C---:B------:R-:W-:Y:S01]  /*0330*/  IADD3 R10, PT, PT, R22.reuse, R15, RZ ;  /* 0x0000000f160a7210 */ /* 0x040fe20007ffe0ff */
[----:B------:R-:W0:Y:S01]  /*0340*/  LDCU UR6, c[0x0][0x3a4] ;  /* 0x00007480ff0677ac */ /* 0x000e220008000800 */
[----:B------:R-:W-:-:S02]  /*0350*/  IADD3 R11, PT, PT, R22, R17, RZ ;  /* 0x00000011160b7210 */ /* 0x000fc40007ffe0ff */
[C---:B------:R-:W-:Y:S02]  /*0360*/  IADD3 R20, PT, PT, R22.reuse, R19, RZ ;  /* 0x0000001316147210 */ /* 0x040fe40007ffe0ff */
[C---:B------:R-:W-:Y:S02]  /*0370*/  IADD3 R21, PT, PT, R22.reuse, R21, RZ ;  /* 0x0000001516157210 */ /* 0x040fe40007ffe0ff */
[----:B------:R-:W-:Y:S02]  /*0380*/  IADD3 R22, PT, PT, R22, R23, RZ ;  /* 0x0000001716167210 */ /* 0x000fe40007ffe0ff */
[----:B------:R-:W-:Y:S02]  /*0390*/  MOV R27, RZ ;  /* 0x000000ff001b7202 */ /* 0x000fe40000000f00 */
[----:B------:R-:W-:Y:S02]  /*03a0*/  MOV R23, R0 ;  /* 0x0000000000177202 */ /* 0x000fe40000000f00 */
[----:B------:R-:W-:-:S07]  /*03b0*/  IADD3 R24, PT, PT, -R6, RZ, RZ ;  /* 0x000000ff06187210 */ /* 0x000fce0007ffe1ff */
.L_x_2:
[----:B------:R-:W1:Y:S01]  /*03c0*/  LDC.64 R14, c[0x0][0x380] ;  /* 0x0000e000ff0e7b82 */ /* 0x000e620000000a00 */
[----:B------:R-:W-:-:S07]  /*03d0*/  IADD3 R19, PT, PT, R25, -0x3, RZ ;  /* 0xfffffffd19137810 */ /* 0x000fce0007ffe0ff */
[----:B------:R-:W2:Y:S01]  /*03e0*/  LDC.64 R16, c[0x0][0x388] ;  /* 0x0000e200ff107b82 */ /* 0x000ea20000000a00 */
[----:B-1----:R-:W-:-:S05]  /*03f0*/  IMAD.WIDE.U32 R18, R19, 0x4, R14 ;  /* 0x0000000413127825 */ /* 0x002fca00078e000e */
[----:B------:R2:W0:Y:S02]  /*0400*/  LDG.E R26, desc[UR4][R18.64] ;  /* 0x00000004121a7981 */ /* 0x000424000c1e1900 */
[----:B--2---:R-:W-:-:S05]  /*0410*/  IMAD.WIDE.U32 R18, R23, 0x4, R16 ;  /* 0x0000000417127825 */ /* 0x004fca00078e0010 */
[----:B------:R-:W2:Y:S01]  /*0420*/  LDG.E R28, desc[UR4][R18.64] ;  /* 0x00000004121c7981 */ /* 0x000ea2000c1e1900 */
[----:B------:R-:W-:Y:S01]  /*0430*/  IADD3 R29, PT, PT, R25, -0x2, RZ ;  /* 0xfffffffe191d7810 */ /* 0x000fe20007ffe0ff */
[----:B0-----:R-:W-:-:S04]  /*0440*/  FMUL R26, R26, UR6 ;  /* 0x000000061a1a7c20 */ /* 0x001fc80008400000 */
[----:B--2---:R-:W-:Y:S01]  /*0450*/  FFMA R26, R26, R28, R7 ;  /* 0x0000001c1a1a7223 */ /* 0x004fe20000000007 */
[----:B------:R-:W-:-:S04]  /*0460*/  IMAD.WIDE.U32 R28, R29, 0x4, R14 ;  /* 0x000000041d1c7825 */ /* 0x000fc800078e000e */
[----:B------:R-:W-:Y:S01]  /*0470*/  FADD R18, R26, R27 ;  /* 0x0000001b1a127221 */ /* 0x000fe20000000000 */
[----:B------:R-:W-:Y:S01]  /*0480*/  IMAD.WIDE.U32 R26, R4, 0x4, R16 ;  /* 0x00000004041a7825 */ /* 0x000fe200078e0010 */
[----:B------:R-:W2:Y:S05]  /*0490*/  LDG.E R28, desc[UR4][R28.64] ;  /* 0x000000041c1c7981 */ /* 0x000eaa000c1e1900 */
[----:B------:R0:W3:Y:S02]  /*04a0*/  LDG.E R26, desc[UR4][R26.64] ;  /* 0x000000041a1a7981 */ /* 0x0000e4000c1e1900 */
[----:B0-----:R-:W-:Y:S01]  /*04b0*/  IADD3 R27, PT, PT, R25, -0x1, RZ ;  /* 0xffffffff191b7810 */ /* 0x001fe20007ffe0ff */
[----:B--2---:R-:W-:-:S04]  /*04c0*/  FMUL R28, R28, UR6 ;  /* 0x000000061c1c7c20 */ /* 0x004fc80008400000 */
[----:B---3--:R-:W-:-:S04]  /*04d0*/  FFMA R19, R28, R26, R7 ;  /* 0x0000001a1c137223 */ /* 0x008fc80000000007 */
[----:B------:R-:W-:Y:S01]  /*04e0*/  FADD R26, R18, R19 ;  /* 0x00000013121a7221 */ /* 0x000fe20000000000 */
[----:B------:R-:W-:-:S05]  /*04f0*/  IMAD.WIDE.U32 R18, R27, 0x4, R14 ;  /* 0x000000041b127825 */ /* 0x000fca00078e000e */
[----:B------:R0:W2:Y:S02]  /*0500*/  LDG.E R27, desc[UR4][R18.64] ;  /* 0x00000004121b7981 */ /* 0x0000a4000c1e1900 */
[----:B0-----:R-:W-:-:S06]  /*0510*/  IMAD.WIDE.U32 R18, R8, 0x4, R16 ;  /* 0x0000000408127825 */ /* 0x001fcc00078e0010 */
[----:B------:R-:W3:Y:S01]  /*0520*/  LDG.E R18, desc[UR4][R18.64] ;  /* 0x0000000412127981 */ /* 0x000ee2000c1e1900 */
[----:B--2---:R-:W-:-:S04]  /*0530*/  FMUL R28, R27, UR6 ;  /* 0x000000061b1c7c20 */ /* 0x004fc80008400000 */
[----:B---3--:R-:W-:-:S04]  /*0540*/  FFMA R29, R28, R18, R7 ;  /* 0x000000121c1d7223 */ /* 0x008fc80000000007 */
[----:B------:R-:W-:Y:S01]  /*0550*/  FADD R18, R26, R29 ;  /* 0x0000001d1a127221 */ /* 0x000fe20000000000 */
[----:B------:R-:W-:-:S04]  /*0560*/  IMAD.WIDE.U32 R28, R25, 0x4, R14 ;  /* 0x00000004191c7825 */ /* 0x000fc800078e000e */
[----:B------:R-:W-:Y:S02]  /*0570*/  IMAD.WIDE.U32 R26, R10, 0x4, R16 ;  /* 0x000000040a1a7825 */ /* 0x000fe400078e0010 */
[----:B------:R-:W2:Y:S04]  /*0580*/  LDG.E R28, desc[UR4][R28.64] ;  /* 0x000000041c1c7981 */ /* 0x000ea8000c1e1900 */
[----:B------:R0:W3:Y:S02]  /*0590*/  LDG.E R26, desc[UR4][R26.64] ;  /* 0x000000041a1a7981 */ /* 0x0000e4000c1e1900 */
[----:B0-----:R-:W-:Y:S01]  /*05a0*/  IADD3 R27, PT, PT, R25, 0x1, RZ ;  /* 0x00000001191b7810 */ /* 0x001fe20007ffe0ff */
[----:B--2---:R-:W-:-:S04]  /*05b0*/  FMUL R28, R28, UR6 ;  /* 0x000000061c1c7c20 */ /* 0x004fc80008400000 */
[----:B---3--:R-:W-:-:S04]  /*05c0*/  FFMA R19, R28, R26, R7 ;  /* 0x0000001a1c137223 */ /* 0x008fc80000000007 */
[----:B------:R-:W-:Y:S01]  /*05d0*/  FADD R26, R18, R19 ;  /* 0x00000013121a7221 */ /* 0x000fe20000000000 */
[----:B------:R-:W-:-:S05]  /*05e0*/  IMAD.WIDE.U32 R18, R27, 0x4, R14 ;  /* 0x000000041b127825 */ /* 0x000fca00078e000e */
[----:B------:R0:W2:Y:S02]  /*05f0*/  LDG.E R27, desc[UR4][R18.64] ;  /* 0x00000004121b7981 */ /* 0x0000a4000c1e1900 */
[----:B0-----:R-:W-:-:S06]  /*0600*/  IMAD.WIDE.U32 R18, R11, 0x4, R16 ;  /* 0x000000040b127825 */ /* 0x001fcc00078e0010 */
[----:B------:R-:W3:Y:S01]  /*0610*/  LDG.E R18, desc[UR4][R18.64] ;  /* 0x0000000412127981 */ /* 0x000ee2000c1e1900 */
[----:B--2---:R-:W-:Y:S01]  /*0620*/  FMUL R28, R27, UR6 ;  /* 0x000000061b1c7c20 */ /* 0x004fe20008400000 */
[----:B------:R-:W-:-:S03]  /*0630*/  IADD3 R27, PT, PT, R25, 0x2, RZ ;  /* 0x00000002191b7810 */ /* 0x000fc60007ffe0ff */
        /* <DEDUP_REMOVED lines=10> */
[----:B------:R-:W-:-:S06]  /*06e0*/  IMAD.WIDE.U32 R18, R27, 0x4, R14 ;  /* 0x000000041b127825 */ /* 0x000fcc00078e000e */
[----:B------:R0:W2:Y:S01]  /*06f0*/  LDG.E R18, desc[UR4][R18.64] ;  /* 0x0000000412127981 */ /* 0x0000a2000c1e1900 */
[----:B------:R-:W-:Y:S01]  /*0700*/  IMAD.WIDE.U32 R28, R21, 0x4, R16 ;  /* 0x00000004151c7825 */ /* 0x000fe200078e0010 */
[----:B0-----:R-:W-:-:S03]  /*0710*/  IADD3 R19, PT, PT, R25, 0x4, RZ ;  /* 0x0000000419137810 */ /* 0x001fc60007ffe0ff */
[----:B------:R-:W-:Y:S02]  /*0720*/  IMAD.WIDE.U32 R16, R22, 0x4, R16 ;  /* 0x0000000416107825 */ /* 0x000fe400078e0010 */
[----:B------:R-:W3:Y:S02]  /*0730*/  LDG.E R28, desc[UR4][R28.64] ;  /* 0x000000041c1c7981 */ /* 0x000ee4000c1e1900 */
[----:B------:R-:W-:Y:S02]  /*0740*/  IMAD.WIDE.U32 R14, R19, 0x4, R14 ;  /* 0x00000004130e7825 */ /* 0x000fe400078e000e */
[----:B------:R-:W4:Y:S04]  /*0750*/  LDG.E R16, desc[UR4][R16.64] ;  /* 0x0000000410107981 */ /* 0x000f28000c1e1900 */
[----:B------:R-:W5:Y:S01]  /*0760*/  LDG.E R14, desc[UR4][R14.64] ;  /* 0x000000040e0e7981 */ /* 0x000f62000c1e1900 */
[----:B------:R-:W-:-:S04]  /*0770*/  IADD3 R24, PT, PT, R24, 0x8, RZ ;  /* 0x0000000818187810 */ /* 0x000fc80007ffe0ff */
[----:B------:R-:W-:Y:S02]  /*0780*/  ISETP.NE.AND P1, PT, R24, RZ, PT ;  /* 0x000000ff1800720c */ /* 0x000fe40003f25270 */
[----:B------:R-:W-:Y:S02]  /*0790*/  IADD3 R25, PT, PT, R25, 0x8, RZ ;  /* 0x0000000819197810 */ /* 0x000fe40007ffe0ff */
[C---:B------:R-:W-:Y:S02]  /*07a0*/  LEA R4, R9.reuse, R4, 0x3 ;  /* 0x0000000409047211 */ /* 0x040fe400078e18ff */
[C---:B------:R-:W-:Y:S02]  /*07b0*/  LEA R8, R9.reuse, R8, 0x3 ;  /* 0x0000000809087211 */ /* 0x040fe400078e18ff */
[C---:B------:R-:W-:Y:S02]  /*07c0*/  LEA R10, R9.reuse, R10, 0x3 ;  /* 0x0000000a090a7211 */ /* 0x040fe400078e18ff */
[----:B------:R-:W-:-:S02]  /*07d0*/  LEA R11, R9, R11, 0x3 ;  /* 0x0000000b090b7211 */ /* 0x000fc400078e18ff */
[C---:B------:R-:W-:Y:S02]  /*07e0*/  LEA R20, R9.reuse, R20, 0x3 ;  /* 0x0000001409147211 */ /* 0x040fe400078e18ff */
[C---:B------:R-:W-:Y:S02]  /*07f0*/  LEA R21, R9.reuse, R21, 0x3 ;  /* 0x0000001509157211 */ /* 0x040fe400078e18ff */
[C---:B------:R-:W-:Y:S02]  /*0800*/  LEA R22, R9.reuse, R22, 0x3 ;  /* 0x0000001609167211 */ /* 0x040fe400078e18ff */
[----:B------:R-:W-:Y:S01]  /*0810*/  LEA R23, R9, R23, 0x3 ;  /* 0x0000001709177211 */ /* 0x000fe200078e18ff */
[----:B--2---:R-:W-:-:S04]  /*0820*/  FMUL R27, R18, UR6 ;  /* 0x00000006121b7c20 */ /* 0x004fc80008400000 */
[----:B---3--:R-:W-:-:S04]  /*0830*/  FFMA R27, R27, R28, R7 ;  /* 0x0000001c1b1b7223 */ /* 0x008fc80000000007 */
[----:B------:R-:W-:Y:S01]  /*0840*/  FADD R27, R26, R27 ;  /* 0x0000001b1a1b7221 */ /* 0x000fe20000000000 */
[----:B-----5:R-:W-:-:S04]  /*0850*/  FMUL R14, R14, UR6 ;  /* 0x000000060e0e7c20 */ /* 0x020fc80008400000 */
[----:B----4-:R-:W-:-:S04]  /*0860*/  FFMA R18, R14, R16, R7 ;  /* 0x000000100e127223 */ /* 0x010fc80000000007 */
[----:B------:R-:W-:Y:S01]  /*0870*/  FADD R27, R27, R18 ;  /* 0x000000121b1b7221 */ /* 0x000fe20000000000 */
[----:B------:R-:W-:Y:S06]  /*0880*/  @P1 BRA `(.L_x_2) ;  /* 0xfffffff800cc1947 */ /* 0x000fec000383ffff */
.L_x_1:
[----:B------:R-:W-:Y:S05]  /*0890*/  @!P0 BRA `(.L_x_0) ;  /* 0x0000000400508947 */ /* 0x000fea0003800000 */
[----:B------:R-:W-:Y:S02]  /*08a0*/  ISETP.GE.U32.AND P0, PT, R5, 0x4, PT ;  /* 0x000000040500780c */ /* 0x000fe40003f06070 */
[----:B------:R-:W-:-:S04]  /*08b0*/  LOP3.LUT R23, R2, 0x3, RZ, 0xc0, !PT ;  /* 0x0000000302177812 */ /* 0x000fc800078ec0ff */
[----:B------:R-:W-:-:S07]  /*08c0*/  ISETP.NE.AND P1, PT, R23, RZ, PT ;  /* 0x000000ff1700720c */ /* 0x000fce0003f25270 */
[----:B------:R-:W-:Y:S06]  /*08d0*/  @!P0 BRA `(.L_x_3) ;  /* 0x0000000000a08947 */ /* 0x000fec0003800000 */
[----:B------:R-:W0:Y:S01]  /*08e0*/  LDC.64 R16, c[0x0][0x380] ;  /* 0x0000e000ff107b82 */ /* 0x000e220000000a00 */
[----:B------:R-:W-:Y:S01]  /*08f0*/  IMAD R11, R3, R2, R6 ;  /* 0x00000002030b7224 */ /* 0x000fe200078e0206 */
[----:B------:R-:W1:Y:S01]  /*0900*/  LDCU UR6, c[0x0][0x3a4] ;  /* 0x00007480ff0677ac */ /* 0x000e620008000800 */
[----:B------:R-:W-:-:S03]  /*0910*/  IMAD R10, R6, R9, R0 ;  /* 0x00000009060a7224 */ /* 0x000fc600078e0200 */
[C---:B------:R-:W-:Y:S02]  /*0920*/  IADD3 R21, PT, PT, R11.reuse, 0x1, RZ ;  /* 0x000000010b157810 */ /* 0x040fe40007ffe0ff */
[----:B------:R-:W2:Y:S01]  /*0930*/  LDC.64 R4, c[0x0][0x388] ;  /* 0x0000e200ff047b82 */ /* 0x000ea20000000a00 */
[C---:B------:R-:W-:Y:S02]  /*0940*/  IADD3 R15, PT, PT, R11.reuse, 0x2, RZ ;  /* 0x000000020b0f7810 */ /* 0x040fe40007ffe0ff */
[C---:B------:R-:W-:Y:S01]  /*0950*/  IADD3 R29, PT, PT, R11.reuse, 0x3, RZ ;  /* 0x000000030b1d7810 */ /* 0x040fe20007ffe0ff */
[----:B0-----:R-:W-:-:S04]  /*0960*/  IMAD.WIDE.U32 R24, R11, 0x4, R16 ;  /* 0x000000040b187825 */ /* 0x001fc800078e0010 */
[----:B------:R-:W-:Y:S01]  /*0970*/  IMAD.WIDE.U32 R20, R21, 0x4, R16 ;  /* 0x0000000415147825 */ /* 0x000fe200078e0010 */
[----:B------:R0:W1:Y:S03]  /*0980*/  LDG.E R8, desc[UR4][R24.64] ;  /* 0x0000000418087981 */ /* 0x000066000c1e1900 */
[C-C-:B--2---:R-:W-:Y:S01]  /*0990*/  IMAD.WIDE.U32 R18, R10.reuse, 0x4, R4.reuse ;  /* 0x000000040a127825 */ /* 0x144fe200078e0004 */
[-C--:B------:R-:W-:Y:S01]  /*09a0*/  IADD3 R10, PT, PT, R10, R9.reuse, RZ ;  /* 0x000000090a0a7210 */ /* 0x080fe20007ffe0ff */
[----:B------:R-:W2:Y:S03]  /*09b0*/  LDG.E R20, desc[UR4][R20.64] ;  /* 0x0000000414147981 */ /* 0x000ea6000c1e1900 */
[CC--:B------:R-:W-:Y:S01]  /*09c0*/  IADD3 R26, PT, PT, R10.reuse, R9.reuse, RZ ;  /* 0x000000090a1a7210 */ /* 0x0c0fe20007ffe0ff */
[----:B------:R-:W-:Y:S01]  /*09d0*/  IMAD.WIDE.U32 R10, R10, 0x4, R4 ;  /* 0x000000040a0a7825 */ /* 0x000fe200078e0004 */
[----:B------:R3:W4:Y:S03]  /*09e0*/  LDG.E R22, desc[UR4][R18.64] ;  /* 0x0000000412167981 */ /* 0x000726000c1e1900 */
[--C-:B------:R-:W-:Y:S01]  /*09f0*/  IMAD.WIDE.U32 R14, R15, 0x4, R16.reuse ;  /* 0x000000040f0e7825 */ /* 0x100fe200078e0010 */
[----:B0-----:R-:W-:Y:S01]  /*0a00*/  IADD3 R25, PT, PT, R26, R9, RZ ;  /* 0x000000091a197210 */ /* 0x001fe20007ffe0ff */
[----:B------:R-:W5:Y:S02]  /*0a10*/  LDG.E R10, desc[UR4][R10.64] ;  /* 0x000000040a0a7981 */ /* 0x000f64000c1e1900 */
[----:B------:R-:W-:-:S02]  /*0a20*/  IMAD.WIDE.U32 R16, R29, 0x4, R16 ;  /* 0x000000041d107825 */ /* 0x000fc400078e0010 */
[----:B------:R-:W5:Y:S02]  /*0a30*/  LDG.E R14, desc[UR4][R14.64] ;  /* 0x000000040e0e7981 */ /* 0x000f64000c1e1900 */
[--C-:B---3--:R-:W-:Y:S02]  /*0a40*/  IMAD.WIDE.U32 R18, R26, 0x4, R4.reuse ;  /* 0x000000041a127825 */ /* 0x108fe400078e0004 */
[----:B------:R-:W3:Y:S02]  /*0a50*/  LDG.E R16, desc[UR4][R16.64] ;  /* 0x0000000410107981 */ /* 0x000ee4000c1e1900 */
[----:B------:R-:W-:Y:S02]  /*0a60*/  IMAD.WIDE.U32 R4, R25, 0x4, R4 ;  /* 0x0000000419047825 */ /* 0x000fe400078e0004 */
[----:B------:R-:W3:Y:S04]  /*0a70*/  LDG.E R18, desc[UR4][R18.64] ;  /* 0x0000000412127981 */ /* 0x000ee8000c1e1900 */
[----:B------:R-:W3:Y:S01]  /*0a80*/  LDG.E R4, desc[UR4][R4.64] ;  /* 0x0000000404047981 */ /* 0x000ee2000c1e1900 */
[----:B------:R-:W-:Y:S01]  /*0a90*/  IADD3 R6, PT, PT, R6, 0x4, RZ ;  /* 0x0000000406067810 */ /* 0x000fe20007ffe0ff */
[----:B-1----:R-:W-:Y:S01]  /*0aa0*/  FMUL R8, R8, UR6 ;  /* 0x0000000608087c20 */ /* 0x002fe20008400000 */
[----:B--2---:R-:W-:-:S03]  /*0ab0*/  FMUL R20, R20, UR6 ;  /* 0x0000000614147c20 */ /* 0x004fc60008400000 */
[----:B----4-:R-:W-:-:S04]  /*0ac0*/  FFMA R8, R8, R22, R7 ;  /* 0x0000001608087223 */ /* 0x010fc80000000007 */
[----:B------:R-:W-:Y:S01]  /*0ad0*/  FADD R8, R27, R8 ;  /* 0x000000081b087221 */ /* 0x000fe20000000000 */
[----:B-----5:R-:W-:Y:S01]  /*0ae0*/  FFMA R11, R20, R10, R7 ;  /* 0x0000000a140b7223 */ /* 0x020fe20000000007 */
[----:B------:R-:W-:-:S03]  /*0af0*/  FMUL R14, R14, UR6 ;  /* 0x000000060e0e7c20 */ /* 0x000fc60008400000 */
[----:B------:R-:W-:Y:S01]  /*0b00*/  FADD R8, R8, R11 ;  /* 0x0000000b08087221 */ /* 0x000fe20000000000 */
[----:B---3--:R-:W-:Y:S01]  /*0b10*/  FMUL R16, R16, UR6 ;  /* 0x0000000610107c20 */ /* 0x008fe20008400000 */
[----:B------:R-:W-:-:S03]  /*0b20*/  FFMA R11, R14, R18, R7 ;  /* 0x000000120e0b7223 */ /* 0x000fc60000000007 */
[----:B------:R-:W-:Y:S01]  /*0b30*/  FFMA R27, R16, R4, R7 ;  /* 0x00000004101b7223 */ /* 0x000fe20000000007 */
[----:B------:R-:W-:-:S04]  /*0b40*/  FADD R8, R8, R11 ;  /* 0x0000000b08087221 */ /* 0x000fc80000000000 */
[----:B------:R-:W-:-:S07]  /*0b50*/  FADD R27, R8, R27 ;  /* 0x0000001b081b7221 */ /* 0x000fce0000000000 */
.L_x_3:
[----:B------:R-:W-:Y:S05]  /*0b60*/  @!P1 BRA `(.L_x_0) ;  /* 0x00000000009c9947 */ /* 0x000fea0003800000 */
[----:B------:R-:W-:Y:S02]  /*0b70*/  ISETP.NE.AND P0, PT, R23, 0x1, PT ;  /* 0x000000011700780c */ /* 0x000fe40003f05270 */
[----:B------:R-:W-:-:S04]  /*0b80*/  LOP3.LUT R4, R2, 0x1, RZ, 0xc0, !PT ;  /* 0x0000000102047812 */ /* 0x000fc800078ec0ff */
[----:B------:R-:W-:-:S07]  /*0b90*/  ISETP.NE.U32.AND P1, PT, R4, 0x1, PT ;  /* 0x000000010400780c */ /* 0x000fce0003f25070 */
[----:B------:R-:W-:Y:S06]  /*0ba0*/  @!P0 BRA `(.L_x_4) ;  /* 0x0000000000588947 */ /* 0x000fec0003800000 */
[----:B------:R-:W0:Y:S01]  /*0bb0*/  LDC.64 R10, c[0x0][0x380] ;  /* 0x0000e000ff0a7b82 */ /* 0x000e220000000a00 */
[----:B------:R-:W-:Y:S01]  /*0bc0*/  IMAD R15, R3, R2, R6 ;  /* 0x00000002030f7224 */ /* 0x000fe200078e0206 */
[----:B------:R-:W1:Y:S01]  /*0bd0*/  LDCU UR6, c[0x0][0x3a4] ;  /* 0x00007480ff0677ac */ /* 0x000e620008000800 */
[----:B------:R-:W-:-:S03]  /*0be0*/  IMAD R8, R6, R9, R0 ;  /* 0x0000000906087224 */ /* 0x000fc600078e0200 */
[C---:B------:R-:W-:Y:S02]  /*0bf0*/  IADD3 R19, PT, PT, R15.reuse, 0x1, RZ ;  /* 0x000000010f137810 */ /* 0x040fe40007ffe0ff */
[----:B------:R-:W2:Y:S01]  /*0c00*/  LDC.64 R4, c[0x0][0x388] ;  /* 0x0000e200ff047b82 */ /* 0x000ea20000000a00 */
[----:B------:R-:W-:Y:S01]  /*0c10*/  IADD3 R21, PT, PT, R8, R9, RZ ;  /* 0x0000000908157210 */ /* 0x000fe20007ffe0ff */
[----:B0-----:R-:W-:-:S04]  /*0c20*/  IMAD.WIDE.U32 R16, R15, 0x4, R10 ;  /* 0x000000040f107825 */ /* 0x001fc800078e000a */
[----:B------:R-:W-:Y:S02]  /*0c30*/  IMAD.WIDE.U32 R10, R19, 0x4, R10 ;  /* 0x00000004130a7825 */ /* 0x000fe400078e000a */
[----:B------:R-:W1:Y:S02]  /*0c40*/  LDG.E R16, desc[UR4][R16.64] ;  /* 0x0000000410107981 */ /* 0x000e64000c1e1900 */
[--C-:B--2---:R-:W-:Y:S02]  /*0c50*/  IMAD.WIDE.U32 R14, R8, 0x4, R4.reuse ;  /* 0x00000004080e7825 */ /* 0x104fe400078e0004 */
[----:B------:R-:W2:Y:S02]  /*0c60*/  LDG.E R10, desc[UR4][R10.64] ;  /* 0x000000040a0a7981 */ /* 0x000ea4000c1e1900 */
[----:B------:R-:W-:Y:S02]  /*0c70*/  IMAD.WIDE.U32 R4, R21, 0x4, R4 ;  /* 0x0000000415047825 */ /* 0x000fe400078e0004 */
[----:B------:R-:W3:Y:S04]  /*0c80*/  LDG.E R14, desc[UR4][R14.64] ;  /* 0x000000040e0e7981 */ /* 0x000ee8000c1e1900 */
[----:B------:R-:W4:Y:S01]  /*0c90*/  LDG.E R4, desc[UR4][R4.64] ;  /* 0x0000000404047981 */ /* 0x000f22000c1e1900 */
[----:B------:R-:W-:Y:S01]  /*0ca0*/  IADD3 R6, PT, PT, R6, 0x2, RZ ;  /* 0x0000000206067810 */ /* 0x000fe20007ffe0ff */
[----:B-1----:R-:W-:Y:S01]  /*0cb0*/  FMUL R8, R16, UR6 ;  /* 0x0000000610087c20 */ /* 0x002fe20008400000 */
[----:B--2---:R-:W-:-:S03]  /*0cc0*/  FMUL R18, R10, UR6 ;  /* 0x000000060a127c20 */ /* 0x004fc60008400000 */
[----:B---3--:R-:W-:-:S04]  /*0cd0*/  FFMA R8, R8, R14, R7 ;  /* 0x0000000e08087223 */ /* 0x008fc80000000007 */
[----:B------:R-:W-:Y:S01]  /*0ce0*/  FADD R8, R27, R8 ;  /* 0x000000081b087221 */ /* 0x000fe20000000000 */
[----:B----4-:R-:W-:-:S04]  /*0cf0*/  FFMA R27, R18, R4, R7 ;  /* 0x00000004121b7223 */ /* 0x010fc80000000007 */
[----:B------:R-:W-:-:S07]  /*0d00*/  FADD R27, R8, R27 ;  /* 0x0000001b081b7221 */ /* 0x000fce0000000000 */
.L_x_4:
[----:B------:R-:W-:Y:S05]  /*0d10*/  @P1 BRA `(.L_x_0) ;  /* 0x0000000000301947 */ /* 0x000fea0003800000 */
[----:B------:R-:W0:Y:S01]  /*0d20*/  LDC.64 R4, c[0x0][0x380] ;  /* 0x0000e000ff047b82 */ /* 0x000e220000000a00 */
[----:B------:R-:W-:Y:S01]  /*0d30*/  IMAD R3, R3, R2, R6 ;  /* 0x0000000203037224 */ /* 0x000fe200078e0206 */
[----:B------:R-:W1:Y:S01]  /*0d40*/  LDCU UR6, c[0x0][0x3a4] ;  /* 0x00007480ff0677ac */ /* 0x000e620008000800 */
[----:B------:R-:W-:-:S05]  /*0d50*/  IMAD R9, R6, R9, R0 ;  /* 0x0000000906097224 */ /* 0x000fca00078e0200 */
[----:B------:R-:W2:Y:S01]  /*0d60*/  LDC.64 R10, c[0x0][0x388] ;  /* 0x0000e200ff0a7b82 */ /* 0x000ea20000000a00 */
[----:B0-----:R-:W-:-:S06]  /*0d70*/  IMAD.WIDE.U32 R2, R3, 0x4, R4 ;  /* 0x0000000403027825 */ /* 0x001fcc00078e0004 */
[----:B------:R-:W1:Y:S01]  /*0d80*/  LDG.E R2, desc[UR4][R2.64] ;  /* 0x0000000402027981 */ /* 0x000e62000c1e1900 */
[----:B--2---:R-:W-:-:S06]  /*0d90*/  IMAD.WIDE.U32 R4, R9, 0x4, R10 ;  /* 0x0000000409047825 */ /* 0x004fcc00078e000a */
[----:B------:R-:W2:Y:S01]  /*0da0*/  LDG.E R4, desc[UR4][R4.64] ;  /* 0x0000000404047981 */ /* 0x000ea2000c1e1900 */
[----:B-1----:R-:W-:-:S04]  /*0db0*/  FMUL R0, R2, UR6 ;  /* 0x0000000602007c20 */ /* 0x002fc80008400000 */
[----:B--2---:R-:W-:-:S04]  /*0dc0*/  FFMA R0, R0, R4, R7 ;  /* 0x0000000400007223 */ /* 0x004fc80000000007 */
[----:B------:R-:W-:-:S07]  /*0dd0*/  FADD R27, R27, R0 ;  /* 0x000000001b1b7221 */ /* 0x000fce0000000000 */
.L_x_0:
[----:B------:R-:W-:Y:S01]  /*0de0*/  STG.E desc[UR4][R12.64], R27 ;  /* 0x0000001b0c007986 */ /* 0x000fe2000c101904 */
[----:B------:R-:W-:Y:S05]  /*0df0*/  EXIT ;  /* 0x000000000000794d */ /* 0x000fea0003800000 */
        .weak           $__internal_0_$__cuda_sm20_div_u16
        .type           $__internal_0_$__cuda_sm20_div_u16,@function
        .size           $__internal_0_$__cuda_sm20_div_u16,(.L_x_6 - $__internal_0_$__cuda_sm20_div_u16)
$__internal_0_$__cuda_sm20_div_u16:
[----:B------:R-:W0:Y:S01]  /*0e00*/  I2F.U16 R4, R2 ;  /* 0x0000000200047306 */ /* 0x000e220000101000 */
[----:B------:R-:W-:Y:S01]  /*0e10*/  HFMA2 R5, -RZ, RZ, 15, 0 ;  /* 0x4b800000ff057431 */ /* 0x000fe200000001ff */
[----:B------:R-:W-:Y:S02]  /*0e20*/  I2FP.F32.U32.RZ R0, R0 ;  /* 0x0000000000007245 */ /* 0x000fe4000020d000 */
[C---:B0-----:R-:W-:Y:S02]  /*0e30*/  FSETP.GEU.AND P1, PT, |R4|.reuse, 1.175494350822287508e-38, PT ;  /* 0x008000000400780b */ /* 0x041fe40003f2e200 */
[----:B------:R-:W-:Y:S02]  /*0e40*/  FSETP.GT.AND P0, PT, |R4|, 8.50705917302346158658e+37, PT ;  /* 0x7e8000000400780b */ /* 0x000fe40003f04200 */
[----:B------:R-:W-:-:S04]  /*0e50*/  FSEL R5, R5, 1, !P1 ;  /* 0x3f80000005057808 */ /* 0x000fc80004800000 */
[----:B------:R-:W-:Y:S02]  /*0e60*/  FSEL R5, R5, 0.25, !P0 ;  /* 0x3e80000005057808 */ /* 0x000fe40004000000 */
[----:B------:R-:W-:-:S03]  /*0e70*/  ISETP.NE.U32.AND P0, PT, R2, RZ, PT ;  /* 0x000000ff0200720c */ /* 0x000fc60003f05070 */
[----:B------:R-:W-:Y:S01]  /*0e80*/  FMUL R6, R4, R5 ;  /* 0x0000000504067220 */ /* 0x000fe20000400000 */
[----:B------:R-:W-:-:S05]  /*0e90*/  MOV R4, R8 ;  /* 0x0000000800047202 */ /* 0x000fca0000000f00 */
[----:B------:R-:W0:Y:S02]  /*0ea0*/  MUFU.RCP R6, R6 ;  /* 0x0000000600067308 */ /* 0x000e240000001000 */
[----:B0-----:R-:W-:-:S05]  /*0eb0*/  FMUL R5, R5, R6 ;  /* 0x0000000605057220 */ /* 0x001fca0000400000 */
[----:B------:R-:W-:-:S05]  /*0ec0*/  IADD3 R5, PT, PT, R5, 0x2, RZ ;  /* 0x0000000205057810 */ /* 0x000fca0007ffe0ff */
[----:B------:R-:W-:Y:S01]  /*0ed0*/  FMUL.RZ R0, R0, R5 ;  /* 0x0000000500007220 */ /* 0x000fe2000040c000 */
[----:B------:R-:W-:-:S05]  /*0ee0*/  HFMA2 R5, -RZ, RZ, 0, 0 ;  /* 0x00000000ff057431 */ /* 0x000fca00000001ff */
[----:B------:R-:W0:Y:S02]  /*0ef0*/  F2I.U32.TRUNC.NTZ R0, R0 ;  /* 0x0000000000007305 */ /* 0x000e24000020f000 */
[----:B0-----:R-:W-:Y:S02]  /*0f00*/  LOP3.LUT R2, R0, 0xffff, RZ, 0xc0, !PT ;  /* 0x0000ffff00027812 */ /* 0x001fe400078ec0ff */
[----:B------:R-:W-:Y:S01]  /*0f10*/  @!P0 MOV R2, 0xffffffff ;  /* 0xffffffff00028802 */ /* 0x000fe20000000f00 */
[----:B------:R-:W-:Y:S06]  /*0f20*/  RET.REL.NODEC R4 `(_Z19naiveCoalescingGEMMPfS_S_jjjff) ;  /* 0xfffffff004347950 */ /* 0x000fec0003c3ffff */
.L_x_5:
[----:B------:R-:W-:-:S00]  /*0f30*/  BRA `(.L_x_5) ;  /* 0xfffffffc00fc7947 */ /* 0x000fc0000383ffff */
[----:B------:R-:W-:-:S00]  /*0f40*/  NOP ;  /* 0x0000000000007918 */ /* 0x000fc00000000000 */
        /* <DEDUP_REMOVED lines=11> */
.L_x_6:


//--------------------- .nv.shared.reserved.0     --------------------------
	.section	.nv.shared.reserved.0,"aw",@nobits
	.weak		__nv_reservedSMEM_offset_0_alias
	.size		__nv_reservedSMEM_offset_0_alias, 0, 64
	.other		__nv_reservedSMEM_offset_0_alias,@"STO_CUDA_RESERVED_SHARED STV_DEFAULT"
__nv_reservedSMEM_offset_0_alias:
	.zero		0
	.zero		64


//--------------------- .nv.constant0._Z19naiveCoalescingGEMMPfS_S_jjjff --------------------------
	.section	.nv.constant0._Z19naiveCoalescingGEMMPfS_S_jjjff,"a",@progbits
	.sectionflags	@""
	.align	4
.nv.constant0._Z19naiveCoalescingGEMMPfS_S_jjjff:
	.zero		940


//--------------------- SYMBOLS --------------------------

	.type		.nv.reservedSmem.offset0,@object
	.size		.nv.reservedSmem.offset0,0x4
